//
// Generated by NVIDIA NVVM Compiler
//
// Compiler Build ID: CL-36424714
// Cuda compilation tools, release 13.0, V13.0.88
// Based on NVVM 20.0.0
//

.version 9.0
.target sm_100
.address_size 64

	// .globl	_Z9print_posv
.extern .func  (.param .b32 func_retval0) vprintf
(
	.param .b64 vprintf_param_0,
	.param .b64 vprintf_param_1
)
;
.global .align 1 .b8 $str[34] = {84, 72, 82, 69, 65, 68, 58, 32, 37, 105, 9, 37, 105, 9, 37, 105, 9, 66, 76, 79, 67, 75, 58, 32, 37, 105, 9, 37, 105, 9, 37, 105, 10};

.visible .entry _Z9print_posv()
{
	.local .align 8 .b8 	__local_depot0[24];
	.reg .b64 	%SP;
	.reg .b64 	%SPL;
	.reg .b32 	%r<9>;
	.reg .b64 	%rd<5>;

	mov.u64 	%SPL, __local_depot0;
	cvta.local.u64 	%SP, %SPL;
	add.u64 	%rd1, %SP, 0;
	add.u64 	%rd2, %SPL, 0;
	mov.u32 	%r1, %tid.x;
	mov.u32 	%r2, %tid.y;
	mov.u32 	%r3, %tid.z;
	mov.u32 	%r4, %ctaid.x;
	mov.u32 	%r5, %ctaid.y;
	mov.u32 	%r6, %ctaid.z;
	st.local.v2.u32 	[%rd2], {%r1, %r2};
	st.local.v2.u32 	[%rd2+8], {%r3, %r4};
	st.local.v2.u32 	[%rd2+16], {%r5, %r6};
	mov.u64 	%rd3, $str;
	cvta.global.u64 	%rd4, %rd3;
	{ // callseq 0, 0
	.param .b64 param0;
	st.param.b64 	[param0], %rd4;
	.param .b64 param1;
	st.param.b64 	[param1], %rd1;
	.param .b32 retval0;
	call.uni (retval0), 
	vprintf, 
	(
	param0, 
	param1
	);
	ld.param.b32 	%r7, [retval0];
	} // callseq 0
	ret;

}
	// .globl	_Z8free_arrPi
.visible .entry _Z8free_arrPi(
	.param .u64 .ptr .align 1 _Z8free_arrPi_param_0
)
{


	ret;

}


// ===== COMPILED SASS (sm_100) =====

	.target	sm_100

	.elftype	@"ET_EXEC"


//--------------------- .note.nv.tkinfo           --------------------------
	.section	.note.nv.tkinfo,"",@"SHT_NOTE"
	.sectionflags	@"SHF_NOTE_NV_TKINFO"
	.tkinfo
        /*0018*/ 	.word	0x00000002
        /*0030*/ 	.string	""
        /*0030*/ 	.string	"ptxas"
        /*0030*/ 	.string	"Cuda compilation tools, release 13.0, V13.0.88"
        /*0030*/ 	.string	"Build cuda_13.0.r13.0/compiler.36424714_0"
        /*0030*/ 	.string	"-arch sm_100 -m 64 "



//--------------------- .note.nv.cuinfo           --------------------------
	.section	.note.nv.cuinfo,"",@"SHT_NOTE"
	.sectionflags	@"SHF_NOTE_NV_CUINFO"
        /*0018*/ 	.short	0x0002
        /*001a*/ 	.short	0x0064
        /*001c*/ 	.short	0x0082
	.zero		2


//--------------------- .nv.info                  --------------------------
	.section	.nv.info,"",@"SHT_CUDA_INFO"
	.align	4


	//----- nvinfo : EIATTR_REGCOUNT
	.align		4
        /*0000*/ 	.byte	0x04, 0x2f
        /*0002*/ 	.short	(.L_2 - .L_1)
	.align		4
.L_1:
        /*0004*/ 	.word	index@(_Z9print_posv)
        /*0008*/ 	.word	0x00000018


	//----- nvinfo : EIATTR_FRAME_SIZE
	.align		4
.L_2:
        /*000c*/ 	.byte	0x04, 0x11
        /*000e*/ 	.short	(.L_4 - .L_3)
	.align		4
.L_3:
        /*0010*/ 	.word	index@(_Z9print_posv)
        /*0014*/ 	.word	0x00000018


	//----- nvinfo : EIATTR_REGCOUNT
	.align		4
.L_4:
        /*0018*/ 	.byte	0x04, 0x2f
        /*001a*/ 	.short	(.L_6 - .L_5)
	.align		4
.L_5:
        /*001c*/ 	.word	index@(_Z8free_arrPi)
        /*0020*/ 	.word	0x00000004


	//----- nvinfo : EIATTR_FRAME_SIZE
	.align		4
.L_6:
        /*0024*/ 	.byte	0x04, 0x11
        /*0026*/ 	.short	(.L_8 - .L_7)
	.align		4
.L_7:
        /*0028*/ 	.word	index@(_Z8free_arrPi)
        /*002c*/ 	.word	0x00000000


	//----- nvinfo : EIATTR_MIN_STACK_SIZE
	.align		4
.L_8:
        /*0030*/ 	.byte	0x04, 0x12
        /*0032*/ 	.short	(.L_10 - .L_9)
	.align		4
.L_9:
        /*0034*/ 	.word	index@(_Z8free_arrPi)
        /*0038*/ 	.word	0x00000000


	//----- nvinfo : EIATTR_MIN_STACK_SIZE
	.align		4
.L_10:
        /*003c*/ 	.byte	0x04, 0x12
        /*003e*/ 	.short	(.L_12 - .L_11)
	.align		4
.L_11:
        /*0040*/ 	.word	index@(_Z9print_posv)
        /*0044*/ 	.word	0x00000018
.L_12:


//--------------------- .nv.compat                --------------------------
	.section	.nv.compat,"",@"SHT_CUDA_COMPAT_INFO"
	.align	4
        /*0000*/ 	.byte	0x02, 0x09, 0x00, 0x00, 0x02, 0x02, 0x01, 0x00, 0x02, 0x05, 0x05, 0x00, 0x03, 0x07, 0x01, 0x01
        /*0010*/ 	.byte	0x02, 0x03, 0x00, 0x00, 0x02, 0x06, 0x01, 0x00, 0x04, 0x0b, 0x08, 0x00, 0x09, 0x00, 0x00, 0x00
        /*0020*/ 	.byte	0x00, 0x00, 0x00, 0x00


//--------------------- .nv.info._Z8free_arrPi    --------------------------
	.section	.nv.info._Z8free_arrPi,"",@"SHT_CUDA_INFO"
	.sectionflags	@""
	.align	4


	//----- nvinfo : EIATTR_CUDA_API_VERSION
	.align		4
        /*0000*/ 	.byte	0x04, 0x37
        /*0002*/ 	.short	(.L_14 - .L_13)
.L_13:
        /*0004*/ 	.word	0x00000082


	//----- nvinfo : EIATTR_KPARAM_INFO
	.align		4
.L_14:
        /*0008*/ 	.byte	0x04, 0x17
        /*000a*/ 	.short	(.L_16 - .L_15)
.L_15:
        /*000c*/ 	.word	0x00000000
        /*0010*/ 	.short	0x0000
        /*0012*/ 	.short	0x0000
        /*0014*/ 	.byte	0x00, 0xf5, 0x21, 0x00


	//----- nvinfo : EIATTR_SPARSE_MMA_MASK
	.align		4
.L_16:
        /*0018*/ 	.byte	0x03, 0x50
        /*001a*/ 	.short	0x0000


	//----- nvinfo : EIATTR_MAXREG_COUNT
	.align		4
        /*001c*/ 	.byte	0x03, 0x1b
        /*001e*/ 	.short	0x00ff


	//----- nvinfo : EIATTR_MERCURY_ISA_VERSION
	.align		4
        /*0020*/ 	.byte	0x03, 0x5f
        /*0022*/ 	.short	0x0101


	//----- nvinfo : EIATTR_VRC_CTA_INIT_COUNT
	.align		4
        /*0024*/ 	.byte	0x02, 0x4a
	.zero		1
	.zero		1


	//----- nvinfo : EIATTR_EXIT_INSTR_OFFSETS
	.align		4
        /*0028*/ 	.byte	0x04, 0x1c
        /*002a*/ 	.short	(.L_18 - .L_17)


	//   ....[0]....
.L_17:
        /*002c*/ 	.word	0x00000010


	//----- nvinfo : EIATTR_CBANK_PARAM_SIZE
	.align		4
.L_18:
        /*0030*/ 	.byte	0x03, 0x19
        /*0032*/ 	.short	0x0008


	//----- nvinfo : EIATTR_PARAM_CBANK
	.align		4
        /*0034*/ 	.byte	0x04, 0x0a
        /*0036*/ 	.short	(.L_20 - .L_19)
	.align		4
.L_19:
        /*0038*/ 	.word	index@(.nv.constant0._Z8free_arrPi)
        /*003c*/ 	.short	0x0380
        /*003e*/ 	.short	0x0008


	//----- nvinfo : EIATTR_SW_WAR
	.align		4
.L_20:
        /*0040*/ 	.byte	0x04, 0x36
        /*0042*/ 	.short	(.L_22 - .L_21)
.L_21:
        /*0044*/ 	.word	0x00000008
.L_22:


//--------------------- .nv.info._Z9print_posv    --------------------------
	.section	.nv.info._Z9print_posv,"",@"SHT_CUDA_INFO"
	.sectionflags	@""
	.align	4


	//----- nvinfo : EIATTR_CUDA_API_VERSION
	.align		4
        /*0000*/ 	.byte	0x04, 0x37
        /*0002*/ 	.short	(.L_24 - .L_23)
.L_23:
        /*0004*/ 	.word	0x00000082


	//----- nvinfo : EIATTR_SPARSE_MMA_MASK
	.align		4
.L_24:
        /*0008*/ 	.byte	0x03, 0x50
        /*000a*/ 	.short	0x0000


	//----- nvinfo : EIATTR_MAXREG_COUNT
	.align		4
        /*000c*/ 	.byte	0x03, 0x1b
        /*000e*/ 	.short	0x00ff


	//----- nvinfo : EIATTR_EXTERNS
	.align		4
        /*0010*/ 	.byte	0x04, 0x0f
        /*0012*/ 	.short	(.L_26 - .L_25)


	//   ....[0]....
	.align		4
.L_25:
        /*0014*/ 	.word	index@(vprintf)


	//----- nvinfo : EIATTR_MERCURY_ISA_VERSION
	.align		4
.L_26:
        /*0018*/ 	.byte	0x03, 0x5f
        /*001a*/ 	.short	0x0101


	//----- nvinfo : EIATTR_VRC_CTA_INIT_COUNT
	.align		4
        /*001c*/ 	.byte	0x02, 0x4a
	.zero		1
	.zero		1


	//----- nvinfo : EIATTR_SYSCALL_OFFSETS
	.align		4
        /*0020*/ 	.byte	0x04, 0x46
        /*0022*/ 	.short	(.L_28 - .L_27)


	//   ....[0]....
.L_27:
        /*0024*/ 	.word	0x00000150


	//----- nvinfo : EIATTR_EXIT_INSTR_OFFSETS
	.align		4
.L_28:
        /*0028*/ 	.byte	0x04, 0x1c
        /*002a*/ 	.short	(.L_30 - .L_29)


	//   ....[0]....
.L_29:
        /*002c*/ 	.word	0x00000160


	//----- nvinfo : EIATTR_SW_WAR
	.align		4
.L_30:
        /*0030*/ 	.byte	0x04, 0x36
        /*0032*/ 	.short	(.L_32 - .L_31)
.L_31:
        /*0034*/ 	.word	0x00000008
.L_32:


//--------------------- .nv.callgraph             --------------------------
	.section	.nv.callgraph,"",@"SHT_CUDA_CALLGRAPH"
	.align	4
	.sectionentsize	8
	.align		4
        /*0000*/ 	.word	0x00000000
	.align		4
        /*0004*/ 	.word	0xffffffff
	.align		4
        /*0008*/ 	.word	index@(_Z9print_posv)
	.align		4
        /*000c*/ 	.word	index@(vprintf)
	.align		4
        /*0010*/ 	.word	0x00000000
	.align		4
        /*0014*/ 	.word	0xfffffffe
	.align		4
        /*0018*/ 	.word	0x00000000
	.align		4
        /*001c*/ 	.word	0xfffffffd
	.align		4
        /*0020*/ 	.word	0x00000000
	.align		4
        /*0024*/ 	.word	0xfffffffc


//--------------------- .nv.constant4             --------------------------
	.section	.nv.constant4,"a",@progbits
	.align	8
	.align		8
.nv.constant4:
        /*0000*/ 	.dword	$str
	.align		8
        /*0008*/ 	.dword	vprintf


//--------------------- .text._Z8free_arrPi       --------------------------
	.section	.text._Z8free_arrPi,"ax",@progbits
	.align	128
        .global         _Z8free_arrPi
        .type           _Z8free_arrPi,@function
        .size           _Z8free_arrPi,(.L_x_3 - _Z8free_arrPi)
        .other          _Z8free_arrPi,@"STO_CUDA_ENTRY STV_DEFAULT"
_Z8free_arrPi:
.text._Z8free_arrPi:
[----:B------:R-:W-:Y:S01]  /*0000*/  LDC R1, c[0x0][0x37c] ;  /* 0x0000df00ff017b82 */ /* 0x000fe20000000800 */
[----:B------:R-:W-:Y:S05]  /*0010*/  EXIT ;  /* 0x000000000000794d */ /* 0x000fea0003800000 */
.L_x_0:
[----:B------:R-:W-:-:S00]  /*0020*/  BRA `(.L_x_0) ;  /* 0xfffffffc00fc7947 */ /* 0x000fc0000383ffff */
[----:B------:R-:W-:-:S00]  /*0030*/  NOP ;  /* 0x0000000000007918 */ /* 0x000fc00000000000 */
        /* <DEDUP_REMOVED lines=12> */
.L_x_3:


//--------------------- .text._Z9print_posv       --------------------------
	.section	.text._Z9print_posv,"ax",@progbits
	.align	128
        .global         _Z9print_posv
        .type           _Z9print_posv,@function
        .size           _Z9print_posv,(.L_x_4 - _Z9print_posv)
        .other          _Z9print_posv,@"STO_CUDA_ENTRY STV_DEFAULT"
_Z9print_posv:
.text._Z9print_posv:
[----:B------:R-:W0:Y:S01]  /*0000*/  LDC R1, c[0x0][0x37c] ;  /* 0x0000df00ff017b82 */ /* 0x000e220000000800 */
[----:B------:R-:W1:Y:S01]  /*0010*/  S2R R8, SR_TID.X ;  /* 0x0000000000087919 */ /* 0x000e620000002100 */
[----:B0-----:R-:W-:Y:S01]  /*0020*/  VIADD R1, R1, 0xffffffe8 ;  /* 0xffffffe801017836 */ /* 0x001fe20000000000 */
[----:B------:R-:W-:Y:S01]  /*0030*/  MOV R0, 0x8 ;  /* 0x0000000800007802 */ /* 0x000fe20000000f00 */
[----:B------:R-:W0:Y:S01]  /*0040*/  LDCU UR4, c[0x0][0x2f8] ;  /* 0x00005f00ff0477ac */ /* 0x000e220008000800 */
[----:B------:R-:W1:Y:S03]  /*0050*/  S2R R9, SR_TID.Y ;  /* 0x0000000000097919 */ /* 0x000e660000002200 */
[----:B------:R2:W3:Y:S01]  /*0060*/  LDC.64 R2, c[0x4][R0] ;  /* 0x0100000000027b82 */ /* 0x0004e20000000a00 */
[----:B------:R-:W4:Y:S01]  /*0070*/  LDCU.64 UR6, c[0x4][URZ] ;  /* 0x01000000ff0677ac */ /* 0x000f220008000a00 */
[----:B------:R-:W5:Y:S01]  /*0080*/  S2R R10, SR_TID.Z ;  /* 0x00000000000a7919 */ /* 0x000f620000002300 */
[----:B------:R-:W2:Y:S01]  /*0090*/  LDCU UR5, c[0x0][0x2fc] ;  /* 0x00005f80ff0577ac */ /* 0x000ea20008000800 */
[----:B------:R-:W5:Y:S01]  /*00a0*/  S2R R11, SR_CTAID.X ;  /* 0x00000000000b7919 */ /* 0x000f620000002500 */
[----:B------:R-:W5:Y:S01]  /*00b0*/  S2R R12, SR_CTAID.Y ;  /* 0x00000000000c7919 */ /* 0x000f620000002600 */
[----:B------:R-:W5:Y:S01]  /*00c0*/  S2R R13, SR_CTAID.Z ;  /* 0x00000000000d7919 */ /* 0x000f620000002700 */
[----:B0-----:R-:W-:Y:S01]  /*00d0*/  IADD3 R6, P0, PT, R1, UR4, RZ ;  /* 0x0000000401067c10 */ /* 0x001fe2000ff1e0ff */
[----:B----4-:R-:W-:Y:S01]  /*00e0*/  IMAD.U32 R4, RZ, RZ, UR6 ;  /* 0x00000006ff047e24 */ /* 0x010fe2000f8e00ff */
[----:B------:R-:W-:-:S03]  /*00f0*/  MOV R5, UR7 ;  /* 0x0000000700057c02 */ /* 0x000fc60008000f00 */
[----:B--2---:R-:W-:Y:S01]  /*0100*/  IMAD.X R7, RZ, RZ, UR5, P0 ;  /* 0x00000005ff077e24 */ /* 0x004fe200080e06ff */
[----:B-1----:R0:W-:Y:S04]  /*0110*/  STL.64 [R1], R8 ;  /* 0x0000000801007387 */ /* 0x0021e80000100a00 */
[----:B-----5:R0:W-:Y:S04]  /*0120*/  STL.64 [R1+0x8], R10 ;  /* 0x0000080a01007387 */ /* 0x0201e80000100a00 */
[----:B------:R0:W-:Y:S02]  /*0130*/  STL.64 [R1+0x10], R12 ;  /* 0x0000100c01007387 */ /* 0x0001e40000100a00 */
[----:B------:R-:W-:-:S07]  /*0140*/  LEPC R20, `(.L_x_1) ;  /* 0x000000001014794e */ /* 0x000fce0000000000 */
[----:B0--3--:R-:W-:Y:S05]  /*0150*/  CALL.ABS.NOINC R2 ;  /* 0x0000000002007343 */ /* 0x009fea0003c00000 */
.L_x_1:
[----:B------:R-:W-:Y:S05]  /*0160*/  EXIT ;  /* 0x000000000000794d */ /* 0x000fea0003800000 */
.L_x_2:
        /* <DEDUP_REMOVED lines=9> */
.L_x_4:


//--------------------- .nv.global.init           --------------------------
	.section	.nv.global.init,"aw",@progbits
.nv.global.init:
	.type		$str,@object
	.size		$str,(.L_0 - $str)
$str:
        /*0000*/ 	.byte	0x54, 0x48, 0x52, 0x45, 0x41, 0x44, 0x3a, 0x20, 0x25, 0x69, 0x09, 0x25, 0x69, 0x09, 0x25, 0x69
        /*0010*/ 	.byte	0x09, 0x42, 0x4c, 0x4f, 0x43, 0x4b, 0x3a, 0x20, 0x25, 0x69, 0x09, 0x25, 0x69, 0x09, 0x25, 0x69
        /*0020*/ 	.byte	0x0a, 0x00
.L_0:


//--------------------- .nv.shared.reserved.0     --------------------------
	.section	.nv.shared.reserved.0,"aw",@nobits
	.weak		__nv_reservedSMEM_offset_0_alias
	.size		__nv_reservedSMEM_offset_0_alias, 0, 64
	.other		__nv_reservedSMEM_offset_0_alias,@"STO_CUDA_RESERVED_SHARED STV_DEFAULT"
__nv_reservedSMEM_offset_0_alias:
	.zero		0
	.zero		64


//--------------------- .nv.constant0._Z8free_arrPi --------------------------
	.section	.nv.constant0._Z8free_arrPi,"a",@progbits
	.sectionflags	@""
	.align	4
.nv.constant0._Z8free_arrPi:
	.zero		904


//--------------------- .nv.constant0._Z9print_posv --------------------------
	.section	.nv.constant0._Z9print_posv,"a",@progbits
	.sectionflags	@""
	.align	4
.nv.constant0._Z9print_posv:
	.zero		896


//--------------------- SYMBOLS --------------------------

	.type		.nv.reservedSmem.offset0,@object
	.size		.nv.reservedSmem.offset0,0x4
	.type		vprintf,@function
